//
// Generated by NVIDIA NVVM Compiler
//
// Compiler Build ID: CL-36424714
// Cuda compilation tools, release 13.0, V13.0.88
// Based on NVVM 20.0.0
//

.version 9.0
.target sm_100
.address_size 64

	// .globl	_Z15device_multiply12dcs_matrix_tS_Piii
.extern .shared .align 16 .b8 s[];

.visible .entry _Z15device_multiply12dcs_matrix_tS_Piii(
	.param .align 8 .b8 _Z15device_multiply12dcs_matrix_tS_Piii_param_0[56],
	.param .align 8 .b8 _Z15device_multiply12dcs_matrix_tS_Piii_param_1[56],
	.param .u64 .ptr .align 1 _Z15device_multiply12dcs_matrix_tS_Piii_param_2,
	.param .u32 _Z15device_multiply12dcs_matrix_tS_Piii_param_3,
	.param .u32 _Z15device_multiply12dcs_matrix_tS_Piii_param_4
)
{
	.reg .pred 	%p<27>;
	.reg .b16 	%rs<6>;
	.reg .b32 	%r<193>;
	.reg .b64 	%rd<79>;

	ld.param.u64 	%rd10, [_Z15device_multiply12dcs_matrix_tS_Piii_param_1+32];
	ld.param.u64 	%rd9, [_Z15device_multiply12dcs_matrix_tS_Piii_param_1+24];
	ld.param.u64 	%rd8, [_Z15device_multiply12dcs_matrix_tS_Piii_param_1+16];
	ld.param.u64 	%rd7, [_Z15device_multiply12dcs_matrix_tS_Piii_param_1+8];
	ld.param.u64 	%rd3, [_Z15device_multiply12dcs_matrix_tS_Piii_param_0+16];
	ld.param.u32 	%r1, [_Z15device_multiply12dcs_matrix_tS_Piii_param_0+44];
	ld.param.u64 	%rd11, [_Z15device_multiply12dcs_matrix_tS_Piii_param_0+32];
	ld.param.u64 	%rd12, [_Z15device_multiply12dcs_matrix_tS_Piii_param_0+24];
	ld.param.u64 	%rd13, [_Z15device_multiply12dcs_matrix_tS_Piii_param_0+8];
	ld.param.v2.u32 	{%r53, %r54}, [_Z15device_multiply12dcs_matrix_tS_Piii_param_1+40];
	ld.param.u64 	%rd14, [_Z15device_multiply12dcs_matrix_tS_Piii_param_2];
	ld.param.u32 	%r56, [_Z15device_multiply12dcs_matrix_tS_Piii_param_3];
	ld.param.u32 	%r57, [_Z15device_multiply12dcs_matrix_tS_Piii_param_4];
	cvta.to.global.u64 	%rd1, %rd14;
	cvta.to.global.u64 	%rd2, %rd13;
	cvta.to.global.u64 	%rd4, %rd12;
	cvta.to.global.u64 	%rd5, %rd11;
	mov.u32 	%r63, %ctaid.x;
	mul.lo.s32 	%r3, %r56, %r63;
	setp.gt.s32 	%p1, %r3, %r54;
	@%p1 bra 	$L__BB0_30;
	add.s32 	%r64, %r3, %r56;
	min.s32 	%r4, %r64, %r54;
	mov.u32 	%r5, %tid.x;
	mov.u32 	%r6, %tid.y;
	mov.u32 	%r7, %ntid.x;
	mad.lo.s32 	%r182, %r6, %r7, %r5;
	mov.u32 	%r9, %ntid.y;
	mul.lo.s32 	%r10, %r7, %r9;
	setp.ge.s32 	%p2, %r182, %r1;
	@%p2 bra 	$L__BB0_8;
	add.s32 	%r65, %r182, %r10;
	max.u32 	%r66, %r1, %r65;
	setp.lt.u32 	%p3, %r65, %r1;
	selp.u32 	%r67, 1, 0, %p3;
	add.s32 	%r68, %r65, %r67;
	sub.s32 	%r69, %r66, %r68;
	div.u32 	%r70, %r69, %r10;
	add.s32 	%r11, %r70, %r67;
	and.b32  	%r71, %r11, 3;
	setp.eq.s32 	%p4, %r71, 3;
	@%p4 bra 	$L__BB0_5;
	add.s32 	%r73, %r11, 1;
	and.b32  	%r12, %r73, 3;
	mov.b32 	%r181, 0;
$L__BB0_4:
	.pragma "nounroll";
	mul.wide.u32 	%rd15, %r182, 4;
	add.s64 	%rd16, %rd2, %rd15;
	ld.global.u32 	%r74, [%rd16];
	shl.b32 	%r75, %r182, 2;
	mov.u32 	%r76, s;
	add.s32 	%r77, %r76, %r75;
	st.shared.u32 	[%r77], %r74;
	add.s32 	%r182, %r182, %r10;
	add.s32 	%r181, %r181, 1;
	setp.ne.s32 	%p5, %r181, %r12;
	@%p5 bra 	$L__BB0_4;
$L__BB0_5:
	setp.lt.u32 	%p6, %r11, 3;
	@%p6 bra 	$L__BB0_8;
	mov.u32 	%r80, s;
	shl.b32 	%r84, %r10, 2;
$L__BB0_7:
	mul.wide.u32 	%rd17, %r182, 4;
	add.s64 	%rd18, %rd2, %rd17;
	ld.global.u32 	%r78, [%rd18];
	shl.b32 	%r79, %r182, 2;
	add.s32 	%r81, %r80, %r79;
	st.shared.u32 	[%r81], %r78;
	add.s32 	%r82, %r182, %r10;
	mul.wide.u32 	%rd19, %r82, 4;
	add.s64 	%rd20, %rd2, %rd19;
	ld.global.u32 	%r83, [%rd20];
	add.s32 	%r85, %r81, %r84;
	st.shared.u32 	[%r85], %r83;
	add.s32 	%r86, %r82, %r10;
	mul.wide.u32 	%rd21, %r86, 4;
	add.s64 	%rd22, %rd2, %rd21;
	ld.global.u32 	%r87, [%rd22];
	add.s32 	%r88, %r85, %r84;
	st.shared.u32 	[%r88], %r87;
	add.s32 	%r89, %r86, %r10;
	mul.wide.u32 	%rd23, %r89, 4;
	add.s64 	%rd24, %rd2, %rd23;
	ld.global.u32 	%r90, [%rd24];
	add.s32 	%r91, %r88, %r84;
	st.shared.u32 	[%r91], %r90;
	add.s32 	%r182, %r89, %r10;
	setp.lt.s32 	%p7, %r182, %r1;
	@%p7 bra 	$L__BB0_7;
$L__BB0_8:
	bar.sync 	0;
	add.s32 	%r184, %r3, %r5;
	setp.ge.s32 	%p8, %r184, %r4;
	@%p8 bra 	$L__BB0_30;
	setp.lt.s32 	%p9, %r1, 1;
	@%p9 bra 	$L__BB0_30;
	cvta.to.global.u64 	%rd6, %rd3;
	add.s32 	%r21, %r1, -1;
$L__BB0_11:
	cvta.to.global.u64 	%rd25, %rd7;
	mul.wide.s32 	%rd26, %r184, 4;
	add.s64 	%rd27, %rd25, %rd26;
	ld.global.u32 	%r23, [%rd27];
	cvta.to.global.u64 	%rd28, %rd8;
	add.s64 	%rd29, %rd28, %rd26;
	ld.global.u32 	%r92, [%rd29];
	ld.global.u32 	%r24, [%rd29+4];
	add.s32 	%r185, %r92, %r6;
	setp.ge.s32 	%p10, %r185, %r24;
	@%p10 bra 	$L__BB0_29;
$L__BB0_12:
	cvta.to.global.u64 	%rd30, %rd9;
	mul.wide.s32 	%rd31, %r185, 4;
	add.s64 	%rd32, %rd30, %rd31;
	ld.global.u32 	%r27, [%rd32];
	cvta.to.global.u64 	%rd33, %rd10;
	add.s64 	%rd34, %rd33, %rd31;
	ld.global.u32 	%r28, [%rd34];
	mov.b32 	%r187, 0;
	mov.u32 	%r186, %r21;
$L__BB0_13:
	add.s32 	%r31, %r186, %r187;
	shr.u32 	%r94, %r31, 31;
	add.s32 	%r95, %r31, %r94;
	shr.s32 	%r32, %r95, 1;
	shl.b32 	%r96, %r32, 2;
	mov.u32 	%r97, s;
	add.s32 	%r98, %r97, %r96;
	ld.shared.u32 	%r33, [%r98];
	setp.eq.s32 	%p11, %r33, %r27;
	@%p11 bra 	$L__BB0_15;
	setp.lt.s32 	%p12, %r33, %r27;
	add.s32 	%r99, %r32, 1;
	setp.gt.s32 	%p13, %r33, %r27;
	add.s32 	%r100, %r32, -1;
	selp.b32 	%r187, %r99, %r187, %p12;
	selp.b32 	%r186, %r100, %r186, %p13;
	setp.gt.s32 	%p14, %r187, %r186;
	@%p14 bra 	$L__BB0_28;
	bra.uni 	$L__BB0_13;
$L__BB0_15:
	add.s32 	%r101, %r31, 3;
	setp.lt.u32 	%p15, %r101, 2;
	@%p15 bra 	$L__BB0_28;
	mul.wide.s32 	%rd35, %r32, 4;
	add.s64 	%rd36, %rd6, %rd35;
	ld.global.u32 	%r190, [%rd36];
	ld.global.u32 	%r37, [%rd36+4];
	setp.eq.s32 	%p16, %r190, %r37;
	@%p16 bra 	$L__BB0_28;
	sub.s32 	%r38, %r37, %r190;
	and.b32  	%r39, %r38, 7;
	sub.s32 	%r102, %r190, %r37;
	setp.gt.u32 	%p17, %r102, -8;
	@%p17 bra 	$L__BB0_20;
	and.b32  	%r40, %r38, -8;
	mov.b32 	%r189, 0;
$L__BB0_19:
	.pragma "nounroll";
	mul.wide.s32 	%rd37, %r190, 4;
	add.s64 	%rd38, %rd4, %rd37;
	ld.global.u32 	%r104, [%rd38];
	add.s64 	%rd39, %rd5, %rd37;
	ld.global.u32 	%r105, [%rd39];
	mad.lo.s32 	%r106, %r104, %r57, %r23;
	mul.wide.s32 	%rd40, %r106, 4;
	add.s64 	%rd41, %rd1, %rd40;
	mul.lo.s32 	%r107, %r105, %r28;
	atom.global.add.u32 	%r108, [%rd41], %r107;
	ld.global.u32 	%r109, [%rd38+4];
	ld.global.u32 	%r110, [%rd39+4];
	mad.lo.s32 	%r111, %r109, %r57, %r23;
	mul.wide.s32 	%rd42, %r111, 4;
	add.s64 	%rd43, %rd1, %rd42;
	mul.lo.s32 	%r112, %r110, %r28;
	atom.global.add.u32 	%r113, [%rd43], %r112;
	ld.global.u32 	%r114, [%rd38+8];
	ld.global.u32 	%r115, [%rd39+8];
	mad.lo.s32 	%r116, %r114, %r57, %r23;
	mul.wide.s32 	%rd44, %r116, 4;
	add.s64 	%rd45, %rd1, %rd44;
	mul.lo.s32 	%r117, %r115, %r28;
	atom.global.add.u32 	%r118, [%rd45], %r117;
	ld.global.u32 	%r119, [%rd38+12];
	ld.global.u32 	%r120, [%rd39+12];
	mad.lo.s32 	%r121, %r119, %r57, %r23;
	mul.wide.s32 	%rd46, %r121, 4;
	add.s64 	%rd47, %rd1, %rd46;
	mul.lo.s32 	%r122, %r120, %r28;
	atom.global.add.u32 	%r123, [%rd47], %r122;
	ld.global.u32 	%r124, [%rd38+16];
	ld.global.u32 	%r125, [%rd39+16];
	mad.lo.s32 	%r126, %r124, %r57, %r23;
	mul.wide.s32 	%rd48, %r126, 4;
	add.s64 	%rd49, %rd1, %rd48;
	mul.lo.s32 	%r127, %r125, %r28;
	atom.global.add.u32 	%r128, [%rd49], %r127;
	ld.global.u32 	%r129, [%rd38+20];
	ld.global.u32 	%r130, [%rd39+20];
	mad.lo.s32 	%r131, %r129, %r57, %r23;
	mul.wide.s32 	%rd50, %r131, 4;
	add.s64 	%rd51, %rd1, %rd50;
	mul.lo.s32 	%r132, %r130, %r28;
	atom.global.add.u32 	%r133, [%rd51], %r132;
	ld.global.u32 	%r134, [%rd38+24];
	ld.global.u32 	%r135, [%rd39+24];
	mad.lo.s32 	%r136, %r134, %r57, %r23;
	mul.wide.s32 	%rd52, %r136, 4;
	add.s64 	%rd53, %rd1, %rd52;
	mul.lo.s32 	%r137, %r135, %r28;
	atom.global.add.u32 	%r138, [%rd53], %r137;
	ld.global.u32 	%r139, [%rd38+28];
	ld.global.u32 	%r140, [%rd39+28];
	mad.lo.s32 	%r141, %r139, %r57, %r23;
	mul.wide.s32 	%rd54, %r141, 4;
	add.s64 	%rd55, %rd1, %rd54;
	mul.lo.s32 	%r142, %r140, %r28;
	atom.global.add.u32 	%r143, [%rd55], %r142;
	add.s32 	%r190, %r190, 8;
	add.s32 	%r189, %r189, 8;
	setp.ne.s32 	%p18, %r189, %r40;
	@%p18 bra 	$L__BB0_19;
$L__BB0_20:
	setp.eq.s32 	%p19, %r39, 0;
	@%p19 bra 	$L__BB0_28;
	and.b32  	%r46, %r38, 3;
	setp.lt.u32 	%p20, %r39, 4;
	@%p20 bra 	$L__BB0_23;
	mul.wide.s32 	%rd56, %r190, 4;
	add.s64 	%rd57, %rd4, %rd56;
	ld.global.u32 	%r144, [%rd57];
	add.s64 	%rd58, %rd5, %rd56;
	ld.global.u32 	%r145, [%rd58];
	mad.lo.s32 	%r146, %r144, %r57, %r23;
	mul.wide.s32 	%rd59, %r146, 4;
	add.s64 	%rd60, %rd1, %rd59;
	mul.lo.s32 	%r147, %r145, %r28;
	atom.global.add.u32 	%r148, [%rd60], %r147;
	ld.global.u32 	%r149, [%rd57+4];
	ld.global.u32 	%r150, [%rd58+4];
	mad.lo.s32 	%r151, %r149, %r57, %r23;
	mul.wide.s32 	%rd61, %r151, 4;
	add.s64 	%rd62, %rd1, %rd61;
	mul.lo.s32 	%r152, %r150, %r28;
	atom.global.add.u32 	%r153, [%rd62], %r152;
	ld.global.u32 	%r154, [%rd57+8];
	ld.global.u32 	%r155, [%rd58+8];
	mad.lo.s32 	%r156, %r154, %r57, %r23;
	mul.wide.s32 	%rd63, %r156, 4;
	add.s64 	%rd64, %rd1, %rd63;
	mul.lo.s32 	%r157, %r155, %r28;
	atom.global.add.u32 	%r158, [%rd64], %r157;
	ld.global.u32 	%r159, [%rd57+12];
	ld.global.u32 	%r160, [%rd58+12];
	mad.lo.s32 	%r161, %r159, %r57, %r23;
	mul.wide.s32 	%rd65, %r161, 4;
	add.s64 	%rd66, %rd1, %rd65;
	mul.lo.s32 	%r162, %r160, %r28;
	atom.global.add.u32 	%r163, [%rd66], %r162;
	add.s32 	%r190, %r190, 4;
$L__BB0_23:
	setp.eq.s32 	%p21, %r46, 0;
	@%p21 bra 	$L__BB0_28;
	setp.eq.s32 	%p22, %r46, 1;
	@%p22 bra 	$L__BB0_26;
	mul.wide.s32 	%rd67, %r190, 4;
	add.s64 	%rd68, %rd4, %rd67;
	ld.global.u32 	%r164, [%rd68];
	add.s64 	%rd69, %rd5, %rd67;
	ld.global.u32 	%r165, [%rd69];
	mad.lo.s32 	%r166, %r164, %r57, %r23;
	mul.wide.s32 	%rd70, %r166, 4;
	add.s64 	%rd71, %rd1, %rd70;
	mul.lo.s32 	%r167, %r165, %r28;
	atom.global.add.u32 	%r168, [%rd71], %r167;
	ld.global.u32 	%r169, [%rd68+4];
	ld.global.u32 	%r170, [%rd69+4];
	mad.lo.s32 	%r171, %r169, %r57, %r23;
	mul.wide.s32 	%rd72, %r171, 4;
	add.s64 	%rd73, %rd1, %rd72;
	mul.lo.s32 	%r172, %r170, %r28;
	atom.global.add.u32 	%r173, [%rd73], %r172;
	add.s32 	%r190, %r190, 2;
$L__BB0_26:
	and.b32  	%r174, %r38, 1;
	setp.eq.b32 	%p23, %r174, 1;
	not.pred 	%p24, %p23;
	@%p24 bra 	$L__BB0_28;
	mul.wide.s32 	%rd74, %r190, 4;
	add.s64 	%rd75, %rd4, %rd74;
	ld.global.u32 	%r175, [%rd75];
	add.s64 	%rd76, %rd5, %rd74;
	ld.global.u32 	%r176, [%rd76];
	mad.lo.s32 	%r177, %r175, %r57, %r23;
	mul.wide.s32 	%rd77, %r177, 4;
	add.s64 	%rd78, %rd1, %rd77;
	mul.lo.s32 	%r178, %r176, %r28;
	atom.global.add.u32 	%r179, [%rd78], %r178;
$L__BB0_28:
	add.s32 	%r185, %r185, %r9;
	setp.lt.s32 	%p25, %r185, %r24;
	@%p25 bra 	$L__BB0_12;
$L__BB0_29:
	add.s32 	%r184, %r184, %r7;
	setp.lt.s32 	%p26, %r184, %r4;
	@%p26 bra 	$L__BB0_11;
$L__BB0_30:
	ret;

}


// ===== COMPILED SASS (sm_100) =====

	.target	sm_100

	.elftype	@"ET_EXEC"


//--------------------- .note.nv.tkinfo           --------------------------
	.section	.note.nv.tkinfo,"",@"SHT_NOTE"
	.sectionflags	@"SHF_NOTE_NV_TKINFO"
	.tkinfo
        /*0018*/ 	.word	0x00000002
        /*0030*/ 	.string	""
        /*0030*/ 	.string	"ptxas"
        /*0030*/ 	.string	"Cuda compilation tools, release 13.0, V13.0.88"
        /*0030*/ 	.string	"Build cuda_13.0.r13.0/compiler.36424714_0"
        /*0030*/ 	.string	"-arch sm_100 -m 64 "



//--------------------- .note.nv.cuinfo           --------------------------
	.section	.note.nv.cuinfo,"",@"SHT_NOTE"
	.sectionflags	@"SHF_NOTE_NV_CUINFO"
        /*0018*/ 	.short	0x0002
        /*001a*/ 	.short	0x0064
        /*001c*/ 	.short	0x0082
	.zero		2


//--------------------- .nv.info                  --------------------------
	.section	.nv.info,"",@"SHT_CUDA_INFO"
	.align	4


	//----- nvinfo : EIATTR_REGCOUNT
	.align		4
        /*0000*/ 	.byte	0x04, 0x2f
        /*0002*/ 	.short	(.L_1 - .L_0)
	.align		4
.L_0:
        /*0004*/ 	.word	index@(_Z15device_multiply12dcs_matrix_tS_Piii)
        /*0008*/ 	.word	0x00000020


	//----- nvinfo : EIATTR_FRAME_SIZE
	.align		4
.L_1:
        /*000c*/ 	.byte	0x04, 0x11
        /*000e*/ 	.short	(.L_3 - .L_2)
	.align		4
.L_2:
        /*0010*/ 	.word	index@(_Z15device_multiply12dcs_matrix_tS_Piii)
        /*0014*/ 	.word	0x00000000


	//----- nvinfo : EIATTR_MIN_STACK_SIZE
	.align		4
.L_3:
        /*0018*/ 	.byte	0x04, 0x12
        /*001a*/ 	.short	(.L_5 - .L_4)
	.align		4
.L_4:
        /*001c*/ 	.word	index@(_Z15device_multiply12dcs_matrix_tS_Piii)
        /*0020*/ 	.word	0x00000000
.L_5:


//--------------------- .nv.compat                --------------------------
	.section	.nv.compat,"",@"SHT_CUDA_COMPAT_INFO"
	.align	4
        /*0000*/ 	.byte	0x02, 0x09, 0x00, 0x00, 0x02, 0x02, 0x01, 0x00, 0x02, 0x05, 0x05, 0x00, 0x03, 0x07, 0x01, 0x01
        /*0010*/ 	.byte	0x02, 0x03, 0x00, 0x00, 0x02, 0x06, 0x01, 0x00, 0x04, 0x0b, 0x08, 0x00, 0x09, 0x00, 0x00, 0x00
        /*0020*/ 	.byte	0x00, 0x00, 0x00, 0x00


//--------------------- .nv.info._Z15device_multiply12dcs_matrix_tS_Piii --------------------------
	.section	.nv.info._Z15device_multiply12dcs_matrix_tS_Piii,"",@"SHT_CUDA_INFO"
	.sectionflags	@""
	.align	4


	//----- nvinfo : EIATTR_CUDA_API_VERSION
	.align		4
        /*0000*/ 	.byte	0x04, 0x37
        /*0002*/ 	.short	(.L_7 - .L_6)
.L_6:
        /*0004*/ 	.word	0x00000082


	//----- nvinfo : EIATTR_KPARAM_INFO
	.align		4
.L_7:
        /*0008*/ 	.byte	0x04, 0x17
        /*000a*/ 	.short	(.L_9 - .L_8)
.L_8:
        /*000c*/ 	.word	0x00000000
        /*0010*/ 	.short	0x0004
        /*0012*/ 	.short	0x007c
        /*0014*/ 	.byte	0x00, 0xf0, 0x11, 0x00


	//----- nvinfo : EIATTR_KPARAM_INFO
	.align		4
.L_9:
        /*0018*/ 	.byte	0x04, 0x17
        /*001a*/ 	.short	(.L_11 - .L_10)
.L_10:
        /*001c*/ 	.word	0x00000000
        /*0020*/ 	.short	0x0003
        /*0022*/ 	.short	0x0078
        /*0024*/ 	.byte	0x00, 0xf0, 0x11, 0x00


	//----- nvinfo : EIATTR_KPARAM_INFO
	.align		4
.L_11:
        /*0028*/ 	.byte	0x04, 0x17
        /*002a*/ 	.short	(.L_13 - .L_12)
.L_12:
        /*002c*/ 	.word	0x00000000
        /*0030*/ 	.short	0x0002
        /*0032*/ 	.short	0x0070
        /*0034*/ 	.byte	0x00, 0xf5, 0x21, 0x00


	//----- nvinfo : EIATTR_KPARAM_INFO
	.align		4
.L_13:
        /*0038*/ 	.byte	0x04, 0x17
        /*003a*/ 	.short	(.L_15 - .L_14)
.L_14:
        /*003c*/ 	.word	0x00000000
        /*0040*/ 	.short	0x0001
        /*0042*/ 	.short	0x0038
        /*0044*/ 	.byte	0x00, 0xf0, 0xe1, 0x00


	//----- nvinfo : EIATTR_KPARAM_INFO
	.align		4
.L_15:
        /*0048*/ 	.byte	0x04, 0x17
        /*004a*/ 	.short	(.L_17 - .L_16)
.L_16:
        /*004c*/ 	.word	0x00000000
        /*0050*/ 	.short	0x0000
        /*0052*/ 	.short	0x0000
        /*0054*/ 	.byte	0x00, 0xf0, 0xe1, 0x00


	//----- nvinfo : EIATTR_SPARSE_MMA_MASK
	.align		4
.L_17:
        /*0058*/ 	.byte	0x03, 0x50
        /*005a*/ 	.short	0x0000


	//----- nvinfo : EIATTR_MAXREG_COUNT
	.align		4
        /*005c*/ 	.byte	0x03, 0x1b
        /*005e*/ 	.short	0x00ff


	//----- nvinfo : EIATTR_NUM_BARRIERS
	.align		4
        /*0060*/ 	.byte	0x02, 0x4c
        /*0062*/ 	.byte	0x01
	.zero		1


	//----- nvinfo : EIATTR_MERCURY_ISA_VERSION
	.align		4
        /*0064*/ 	.byte	0x03, 0x5f
        /*0066*/ 	.short	0x0101


	//----- nvinfo : EIATTR_VRC_CTA_INIT_COUNT
	.align		4
        /*0068*/ 	.byte	0x02, 0x4a
	.zero		1
	.zero		1


	//----- nvinfo : EIATTR_EXIT_INSTR_OFFSETS
	.align		4
        /*006c*/ 	.byte	0x04, 0x1c
        /*006e*/ 	.short	(.L_19 - .L_18)


	//   ....[0]....
.L_18:
        /*0070*/ 	.word	0x00000060


	//   ....[1]....
        /*0074*/ 	.word	0x000005f0


	//   ....[2]....
        /*0078*/ 	.word	0x00000610


	//   ....[3]....
        /*007c*/ 	.word	0x00001370


	//----- nvinfo : EIATTR_CRS_STACK_SIZE
	.align		4
.L_19:
        /*0080*/ 	.byte	0x04, 0x1e
        /*0082*/ 	.short	(.L_21 - .L_20)
.L_20:
        /*0084*/ 	.word	0x00000000


	//----- nvinfo : EIATTR_CBANK_PARAM_SIZE
	.align		4
.L_21:
        /*0088*/ 	.byte	0x03, 0x19
        /*008a*/ 	.short	0x0080


	//----- nvinfo : EIATTR_PARAM_CBANK
	.align		4
        /*008c*/ 	.byte	0x04, 0x0a
        /*008e*/ 	.short	(.L_23 - .L_22)
	.align		4
.L_22:
        /*0090*/ 	.word	index@(.nv.constant0._Z15device_multiply12dcs_matrix_tS_Piii)
        /*0094*/ 	.short	0x0380
        /*0096*/ 	.short	0x0080


	//----- nvinfo : EIATTR_SW_WAR
	.align		4
.L_23:
        /*0098*/ 	.byte	0x04, 0x36
        /*009a*/ 	.short	(.L_25 - .L_24)
.L_24:
        /*009c*/ 	.word	0x00000008
.L_25:


//--------------------- .nv.callgraph             --------------------------
	.section	.nv.callgraph,"",@"SHT_CUDA_CALLGRAPH"
	.align	4
	.sectionentsize	8
	.align		4
        /*0000*/ 	.word	0x00000000
	.align		4
        /*0004*/ 	.word	0xffffffff
	.align		4
        /*0008*/ 	.word	0x00000000
	.align		4
        /*000c*/ 	.word	0xfffffffe
	.align		4
        /*0010*/ 	.word	0x00000000
	.align		4
        /*0014*/ 	.word	0xfffffffd
	.align		4
        /*0018*/ 	.word	0x00000000
	.align		4
        /*001c*/ 	.word	0xfffffffc


//--------------------- .text._Z15device_multiply12dcs_matrix_tS_Piii --------------------------
	.section	.text._Z15device_multiply12dcs_matrix_tS_Piii,"ax",@progbits
	.align	128
        .global         _Z15device_multiply12dcs_matrix_tS_Piii
        .type           _Z15device_multiply12dcs_matrix_tS_Piii,@function
        .size           _Z15device_multiply12dcs_matrix_tS_Piii,(.L_x_23 - _Z15device_multiply12dcs_matrix_tS_Piii)
        .other          _Z15device_multiply12dcs_matrix_tS_Piii,@"STO_CUDA_ENTRY STV_DEFAULT"
_Z15device_multiply12dcs_matrix_tS_Piii:
.text._Z15device_multiply12dcs_matrix_tS_Piii:
[----:B------:R-:W-:Y:S08]  /*0000*/  LDC R1, c[0x0][0x37c] ;  /* 0x0000df00ff017b82 */ /* 0x000ff00000000800 */
[----:B------:R-:W0:Y:S01]  /*0010*/  S2UR UR4, SR_CTAID.X ;  /* 0x00000000000479c3 */ /* 0x000e220000002500 */
[----:B------:R-:W1:Y:S07]  /*0020*/  LDCU UR5, c[0x0][0x3e4] ;  /* 0x00007c80ff0577ac */ /* 0x000e6e0008000800 */
[----:B------:R-:W0:Y:S02]  /*0030*/  LDC R4, c[0x0][0x3f8] ;  /* 0x0000fe00ff047b82 */ /* 0x000e240000000800 */
[----:B0-----:R-:W-:-:S05]  /*0040*/  IMAD R15, R4, UR4, RZ ;  /* 0x00000004040f7c24 */ /* 0x001fca000f8e02ff */
[----:B-1----:R-:W-:-:S13]  /*0050*/  ISETP.GT.AND P0, PT, R15, UR5, PT ;  /* 0x000000050f007c0c */ /* 0x002fda000bf04270 */
[----:B------:R-:W-:Y:S05]  /*0060*/  @P0 EXIT ;  /* 0x000000000000094d */ /* 0x000fea0003800000 */
[----:B------:R-:W0:Y:S01]  /*0070*/  S2R R16, SR_TID.X ;  /* 0x0000000000107919 */ /* 0x000e220000002100 */
[----:B------:R-:W1:Y:S01]  /*0080*/  LDC R14, c[0x0][0x3ac] ;  /* 0x0000eb00ff0e7b82 */ /* 0x000e620000000800 */
[----:B------:R-:W0:Y:S01]  /*0090*/  LDCU UR4, c[0x0][0x360] ;  /* 0x00006c00ff0477ac */ /* 0x000e220008000800 */
[----:B------:R-:W-:Y:S01]  /*00a0*/  VIADDMNMX R3, R15, R4, UR5, PT ;  /* 0x000000050f037e46 */ /* 0x000fe2000b800104 */
[----:B------:R-:W0:Y:S01]  /*00b0*/  S2R R0, SR_TID.Y ;  /* 0x0000000000007919 */ /* 0x000e220000002200 */
[----:B------:R-:W-:Y:S01]  /*00c0*/  BSSY.RECONVERGENT B0, `(.L_x_0) ;  /* 0x000004f000007945 */ /* 0x000fe20003800200 */
[----:B------:R-:W2:Y:S03]  /*00d0*/  LDCU.64 UR6, c[0x0][0x358] ;  /* 0x00006b00ff0677ac */ /* 0x000ea60008000a00 */
[----:B------:R-:W3:Y:S01]  /*00e0*/  LDC R2, c[0x0][0x364] ;  /* 0x0000d900ff027b82 */ /* 0x000ee20000000800 */
[----:B0-----:R-:W-:-:S05]  /*00f0*/  IMAD R18, R0, UR4, R16 ;  /* 0x0000000400127c24 */ /* 0x001fca000f8e0210 */
[----:B-1----:R-:W-:-:S13]  /*0100*/  ISETP.GE.AND P0, PT, R18, R14, PT ;  /* 0x0000000e1200720c */ /* 0x002fda0003f06270 */
[----:B--23--:R-:W-:Y:S05]  /*0110*/  @P0 BRA `(.L_x_1) ;  /* 0x0000000400240947 */ /* 0x00cfea0003800000 */
[----:B------:R-:W-:Y:S01]  /*0120*/  IMAD R17, R2, UR4, RZ ;  /* 0x0000000402117c24 */ /* 0x000fe2000f8e02ff */
[----:B------:R-:W-:Y:S03]  /*0130*/  BSSY.RECONVERGENT B1, `(.L_x_2) ;  /* 0x000002c000017945 */ /* 0x000fe60003800200 */
[----:B------:R-:W0:Y:S01]  /*0140*/  I2F.U32.RP R9, R17 ;  /* 0x0000001100097306 */ /* 0x000e220000209000 */
[C---:B------:R-:W-:Y:S01]  /*0150*/  IMAD.IADD R7, R17.reuse, 0x1, R18 ;  /* 0x0000000111077824 */ /* 0x040fe200078e0212 */
[----:B------:R-:W-:Y:S02]  /*0160*/  IADD3 R11, PT, PT, RZ, -R17, RZ ;  /* 0x80000011ff0b7210 */ /* 0x000fe40007ffe0ff */
[----:B------:R-:W-:Y:S02]  /*0170*/  ISETP.NE.U32.AND P2, PT, R17, RZ, PT ;  /* 0x000000ff1100720c */ /* 0x000fe40003f45070 */
[----:B------:R-:W-:-:S02]  /*0180*/  ISETP.GE.U32.AND P0, PT, R7, R14, PT ;  /* 0x0000000e0700720c */ /* 0x000fc40003f06070 */
[----:B------:R-:W-:Y:S02]  /*0190*/  VIMNMX.U32 R6, PT, PT, R7, R14, !PT ;  /* 0x0000000e07067248 */ /* 0x000fe40007fe0000 */
[----:B------:R-:W-:-:S04]  /*01a0*/  SEL R8, RZ, 0x1, P0 ;  /* 0x00000001ff087807 */ /* 0x000fc80000000000 */
[----:B------:R-:W-:Y:S01]  /*01b0*/  IADD3 R6, PT, PT, R6, -R7, -R8 ;  /* 0x8000000706067210 */ /* 0x000fe20007ffe808 */
[----:B0-----:R-:W0:Y:S02]  /*01c0*/  MUFU.RCP R9, R9 ;  /* 0x0000000900097308 */ /* 0x001e240000001000 */
[----:B0-----:R-:W-:-:S06]  /*01d0*/  IADD3 R4, PT, PT, R9, 0xffffffe, RZ ;  /* 0x0ffffffe09047810 */ /* 0x001fcc0007ffe0ff */
[----:B------:R0:W1:Y:S02]  /*01e0*/  F2I.FTZ.U32.TRUNC.NTZ R5, R4 ;  /* 0x0000000400057305 */ /* 0x000064000021f000 */
[----:B0-----:R-:W-:Y:S02]  /*01f0*/  HFMA2 R4, -RZ, RZ, 0, 0 ;  /* 0x00000000ff047431 */ /* 0x001fe400000001ff */
[----:B-1----:R-:W-:-:S04]  /*0200*/  IMAD R11, R11, R5, RZ ;  /* 0x000000050b0b7224 */ /* 0x002fc800078e02ff */
[----:B------:R-:W-:-:S06]  /*0210*/  IMAD.HI.U32 R5, R5, R11, R4 ;  /* 0x0000000b05057227 */ /* 0x000fcc00078e0004 */
[----:B------:R-:W-:-:S05]  /*0220*/  IMAD.HI.U32 R5, R5, R6, RZ ;  /* 0x0000000605057227 */ /* 0x000fca00078e00ff */
[----:B------:R-:W-:-:S05]  /*0230*/  IADD3 R4, PT, PT, -R5, RZ, RZ ;  /* 0x000000ff05047210 */ /* 0x000fca0007ffe1ff */
[----:B------:R-:W-:-:S05]  /*0240*/  IMAD R6, R17, R4, R6 ;  /* 0x0000000411067224 */ /* 0x000fca00078e0206 */
[----:B------:R-:W-:-:S13]  /*0250*/  ISETP.GE.U32.AND P0, PT, R6, R17, PT ;  /* 0x000000110600720c */ /* 0x000fda0003f06070 */
[----:B------:R-:W-:Y:S01]  /*0260*/  @P0 IMAD.IADD R6, R6, 0x1, -R17 ;  /* 0x0000000106060824 */ /* 0x000fe200078e0a11 */
[----:B------:R-:W-:-:S04]  /*0270*/  @P0 IADD3 R5, PT, PT, R5, 0x1, RZ ;  /* 0x0000000105050810 */ /* 0x000fc80007ffe0ff */
[----:B------:R-:W-:-:S13]  /*0280*/  ISETP.GE.U32.AND P1, PT, R6, R17, PT ;  /* 0x000000110600720c */ /* 0x000fda0003f26070 */
[----:B------:R-:W-:Y:S02]  /*0290*/  @P1 IADD3 R5, PT, PT, R5, 0x1, RZ ;  /* 0x0000000105051810 */ /* 0x000fe40007ffe0ff */
[----:B------:R-:W-:-:S05]  /*02a0*/  @!P2 LOP3.LUT R5, RZ, R17, RZ, 0x33, !PT ;  /* 0x00000011ff05a212 */ /* 0x000fca00078e33ff */
[----:B------:R-:W-:-:S05]  /*02b0*/  IMAD.IADD R6, R8, 0x1, R5 ;  /* 0x0000000108067824 */ /* 0x000fca00078e0205 */
[C---:B------:R-:W-:Y:S02]  /*02c0*/  LOP3.LUT R4, R6.reuse, 0x3, RZ, 0xc0, !PT ;  /* 0x0000000306047812 */ /* 0x040fe400078ec0ff */
[----:B------:R-:W-:Y:S02]  /*02d0*/  ISETP.GE.U32.AND P1, PT, R6, 0x3, PT ;  /* 0x000000030600780c */ /* 0x000fe40003f26070 */
[----:B------:R-:W-:-:S13]  /*02e0*/  ISETP.NE.AND P0, PT, R4, 0x3, PT ;  /* 0x000000030400780c */ /* 0x000fda0003f05270 */
[----:B------:R-:W-:Y:S05]  /*02f0*/  @!P0 BRA `(.L_x_3) ;  /* 0x00000000003c8947 */ /* 0x000fea0003800000 */
[----:B------:R-:W0:Y:S01]  /*0300*/  S2R R8, SR_CgaCtaId ;  /* 0x0000000000087919 */ /* 0x000e220000008800 */
[----:B------:R-:W1:Y:S01]  /*0310*/  LDC.64 R4, c[0x0][0x388] ;  /* 0x0000e200ff047b82 */ /* 0x000e620000000a00 */
[----:B------:R-:W-:Y:S02]  /*0320*/  MOV R7, 0x400 ;  /* 0x0000040000077802 */ /* 0x000fe40000000f00 */
[----:B------:R-:W-:-:S04]  /*0330*/  IADD3 R6, PT, PT, R6, 0x1, RZ ;  /* 0x0000000106067810 */ /* 0x000fc80007ffe0ff */
[----:B------:R-:W-:Y:S02]  /*0340*/  LOP3.LUT R13, R6, 0x3, RZ, 0xc0, !PT ;  /* 0x00000003060d7812 */ /* 0x000fe400078ec0ff */
[----:B0-----:R-:W-:Y:S02]  /*0350*/  LEA R9, R8, R7, 0x18 ;  /* 0x0000000708097211 */ /* 0x001fe400078ec0ff */
[----:B------:R-:W-:-:S07]  /*0360*/  MOV R8, RZ ;  /* 0x000000ff00087202 */ /* 0x000fce0000000f00 */
.L_x_4:
[----:B01----:R-:W-:-:S06]  /*0370*/  IMAD.WIDE.U32 R6, R18, 0x4, R4 ;  /* 0x0000000412067825 */ /* 0x003fcc00078e0004 */
[----:B------:R-:W2:Y:S01]  /*0380*/  LDG.E R6, desc[UR6][R6.64] ;  /* 0x0000000606067981 */ /* 0x000ea2000c1e1900 */
[----:B------:R-:W-:Y:S01]  /*0390*/  IMAD R11, R18, 0x4, R9 ;  /* 0x00000004120b7824 */ /* 0x000fe200078e0209 */
[----:B------:R-:W-:Y:S02]  /*03a0*/  IADD3 R8, PT, PT, R8, 0x1, RZ ;  /* 0x0000000108087810 */ /* 0x000fe40007ffe0ff */
[----:B------:R-:W-:Y:S02]  /*03b0*/  IADD3 R18, PT, PT, R17, R18, RZ ;  /* 0x0000001211127210 */ /* 0x000fe40007ffe0ff */
[----:B------:R-:W-:Y:S01]  /*03c0*/  ISETP.NE.AND P0, PT, R8, R13, PT ;  /* 0x0000000d0800720c */ /* 0x000fe20003f05270 */
[----:B--2---:R0:W-:-:S12]  /*03d0*/  STS [R11], R6 ;  /* 0x000000060b007388 */ /* 0x0041d80000000800 */
[----:B------:R-:W-:Y:S05]  /*03e0*/  @P0 BRA `(.L_x_4) ;  /* 0xfffffffc00e00947 */ /* 0x000fea000383ffff */
.L_x_3:
[----:B------:R-:W-:Y:S05]  /*03f0*/  BSYNC.RECONVERGENT B1 ;  /* 0x0000000000017941 */ /* 0x000fea0003800200 */
.L_x_2:
[----:B------:R-:W-:Y:S05]  /*0400*/  @!P1 BRA `(.L_x_1) ;  /* 0x0000000000689947 */ /* 0x000fea0003800000 */
[----:B0-----:R-:W0:Y:S01]  /*0410*/  S2R R6, SR_CgaCtaId ;  /* 0x0000000000067919 */ /* 0x001e220000008800 */
[----:B------:R-:W1:Y:S01]  /*0420*/  LDC.64 R4, c[0x0][0x388] ;  /* 0x0000e200ff047b82 */ /* 0x000e620000000a00 */
[----:B------:R-:W-:-:S04]  /*0430*/  MOV R19, 0x400 ;  /* 0x0000040000137802 */ /* 0x000fc80000000f00 */
[----:B0-----:R-:W-:-:S07]  /*0440*/  LEA R19, R6, R19, 0x18 ;  /* 0x0000001306137211 */ /* 0x001fce00078ec0ff */
.L_x_5:
[----:B--2---:R-:W-:Y:S02]  /*0450*/  IMAD.IADD R8, R17, 0x1, R18 ;  /* 0x0000000111087824 */ /* 0x004fe400078e0212 */
[----:B-1----:R-:W-:-:S03]  /*0460*/  IMAD.WIDE.U32 R6, R18, 0x4, R4 ;  /* 0x0000000412067825 */ /* 0x002fc600078e0004 */
[C---:B------:R-:W-:Y:S01]  /*0470*/  IADD3 R10, PT, PT, R17.reuse, R8, RZ ;  /* 0x00000008110a7210 */ /* 0x040fe20007ffe0ff */
[--C-:B------:R-:W-:Y:S02]  /*0480*/  IMAD.WIDE.U32 R8, R8, 0x4, R4.reuse ;  /* 0x0000000408087825 */ /* 0x100fe400078e0004 */
[----:B------:R-:W2:Y:S01]  /*0490*/  LDG.E R6, desc[UR6][R6.64] ;  /* 0x0000000606067981 */ /* 0x000ea2000c1e1900 */
[----:B------:R-:W-:Y:S01]  /*04a0*/  IADD3 R20, PT, PT, R17, R10, RZ ;  /* 0x0000000a11147210 */ /* 0x000fe20007ffe0ff */
[--C-:B------:R-:W-:Y:S02]  /*04b0*/  IMAD.WIDE.U32 R10, R10, 0x4, R4.reuse ;  /* 0x000000040a0a7825 */ /* 0x100fe400078e0004 */
[----:B------:R-:W3:Y:S02]  /*04c0*/  LDG.E R8, desc[UR6][R8.64] ;  /* 0x0000000608087981 */ /* 0x000ee4000c1e1900 */
[----:B------:R-:W-:Y:S02]  /*04d0*/  IMAD.WIDE.U32 R12, R20, 0x4, R4 ;  /* 0x00000004140c7825 */ /* 0x000fe400078e0004 */
[----:B------:R-:W4:Y:S04]  /*04e0*/  LDG.E R10, desc[UR6][R10.64] ;  /* 0x000000060a0a7981 */ /* 0x000f28000c1e1900 */
[----:B------:R-:W5:Y:S01]  /*04f0*/  LDG.E R12, desc[UR6][R12.64] ;  /* 0x000000060c0c7981 */ /* 0x000f62000c1e1900 */
[----:B------:R-:W-:-:S05]  /*0500*/  IMAD R24, R18, 0x4, R19 ;  /* 0x0000000412187824 */ /* 0x000fca00078e0213 */
[----:B------:R-:W-:-:S04]  /*0510*/  LEA R21, R17, R24, 0x2 ;  /* 0x0000001811157211 */ /* 0x000fc800078e10ff */
[----:B------:R-:W-:-:S05]  /*0520*/  LEA R22, R17, R21, 0x2 ;  /* 0x0000001511167211 */ /* 0x000fca00078e10ff */
[C---:B------:R-:W-:Y:S01]  /*0530*/  IMAD R23, R17.reuse, 0x4, R22 ;  /* 0x0000000411177824 */ /* 0x040fe200078e0216 */
[----:B------:R-:W-:-:S04]  /*0540*/  IADD3 R18, PT, PT, R17, R20, RZ ;  /* 0x0000001411127210 */ /* 0x000fc80007ffe0ff */
[----:B------:R-:W-:Y:S01]  /*0550*/  ISETP.GE.AND P0, PT, R18, R14, PT ;  /* 0x0000000e1200720c */ /* 0x000fe20003f06270 */
[----:B--2---:R2:W-:Y:S04]  /*0560*/  STS [R24], R6 ;  /* 0x0000000618007388 */ /* 0x0045e80000000800 */
[----:B---3--:R2:W-:Y:S04]  /*0570*/  STS [R21], R8 ;  /* 0x0000000815007388 */ /* 0x0085e80000000800 */
[----:B----4-:R2:W-:Y:S04]  /*0580*/  STS [R22], R10 ;  /* 0x0000000a16007388 */ /* 0x0105e80000000800 */
[----:B-----5:R2:W-:Y:S01]  /*0590*/  STS [R23], R12 ;  /* 0x0000000c17007388 */ /* 0x0205e20000000800 */
[----:B------:R-:W-:Y:S05]  /*05a0*/  @!P0 BRA `(.L_x_5) ;  /* 0xfffffffc00a88947 */ /* 0x000fea000383ffff */
.L_x_1:
[----:B------:R-:W-:Y:S05]  /*05b0*/  BSYNC.RECONVERGENT B0 ;  /* 0x0000000000007941 */ /* 0x000fea0003800200 */
.L_x_0:
[----:B------:R-:W-:Y:S01]  /*05c0*/  BAR.SYNC.DEFER_BLOCKING 0x0 ;  /* 0x0000000000007b1d */ /* 0x000fe20000010000 */
[----:B------:R-:W-:-:S04]  /*05d0*/  IADD3 R4, PT, PT, R15, R16, RZ ;  /* 0x000000100f047210 */ /* 0x000fc80007ffe0ff */
[----:B------:R-:W-:-:S13]  /*05e0*/  ISETP.GE.AND P0, PT, R4, R3, PT ;  /* 0x000000030400720c */ /* 0x000fda0003f06270 */
[----:B------:R-:W-:Y:S05]  /*05f0*/  @P0 EXIT ;  /* 0x000000000000094d */ /* 0x000fea0003800000 */
[----:B------:R-:W-:-:S13]  /*0600*/  ISETP.GE.AND P0, PT, R14, 0x1, PT ;  /* 0x000000010e00780c */ /* 0x000fda0003f06270 */
[----:B------:R-:W-:Y:S05]  /*0610*/  @!P0 EXIT ;  /* 0x000000000000894d */ /* 0x000fea0003800000 */
[----:B------:R-:W-:-:S07]  /*0620*/  VIADD R5, R14, 0xffffffff ;  /* 0xffffffff0e057836 */ /* 0x000fce0000000000 */
.L_x_21:
[----:B-12--5:R-:W1:Y:S08]  /*0630*/  LDC.64 R8, c[0x0][0x3c8] ;  /* 0x0000f200ff087b82 */ /* 0x026e700000000a00 */
[----:B0-----:R-:W0:Y:S01]  /*0640*/  LDC.64 R10, c[0x0][0x3c0] ;  /* 0x0000f000ff0a7b82 */ /* 0x001e220000000a00 */
[----:B-1----:R-:W-:-:S05]  /*0650*/  IMAD.WIDE R8, R4, 0x4, R8 ;  /* 0x0000000404087825 */ /* 0x002fca00078e0208 */
[----:B------:R-:W2:Y:S04]  /*0660*/  LDG.E R7, desc[UR6][R8.64] ;  /* 0x0000000608077981 */ /* 0x000ea8000c1e1900 */
[----:B---3--:R-:W3:Y:S01]  /*0670*/  LDG.E R6, desc[UR6][R8.64+0x4] ;  /* 0x0000040608067981 */ /* 0x008ee2000c1e1900 */
[C---:B0-----:R-:W-:Y:S01]  /*0680*/  IMAD.WIDE R10, R4.reuse, 0x4, R10 ;  /* 0x00000004040a7825 */ /* 0x041fe200078e020a */
[----:B------:R-:W-:Y:S01]  /*0690*/  IADD3 R4, PT, PT, R4, UR4, RZ ;  /* 0x0000000404047c10 */ /* 0x000fe2000fffe0ff */
[----:B------:R-:W-:Y:S03]  /*06a0*/  BSSY.RECONVERGENT B1, `(.L_x_6) ;  /* 0x00000cb000017945 */ /* 0x000fe60003800200 */
[----:B------:R-:W-:-:S02]  /*06b0*/  ISETP.GE.AND P0, PT, R4, R3, PT ;  /* 0x000000030400720c */ /* 0x000fc40003f06270 */
[----:B--2---:R-:W-:-:S04]  /*06c0*/  IADD3 R13, PT, PT, R7, R0, RZ ;  /* 0x00000000070d7210 */ /* 0x004fc80007ffe0ff */
[----:B---3--:R-:W-:-:S13]  /*06d0*/  ISETP.GE.AND P1, PT, R13, R6, PT ;  /* 0x000000060d00720c */ /* 0x008fda0003f26270 */
[----:B------:R-:W-:Y:S05]  /*06e0*/  @P1 BRA `(.L_x_7) ;  /* 0x0000000c00181947 */ /* 0x000fea0003800000 */
[----:B------:R0:W5:Y:S01]  /*06f0*/  LDG.E R7, desc[UR6][R10.64] ;  /* 0x000000060a077981 */ /* 0x000162000c1e1900 */
[----:B------:R-:W-:-:S07]  /*0700*/  IMAD.MOV.U32 R9, RZ, RZ, R13 ;  /* 0x000000ffff097224 */ /* 0x000fce00078e000d */
.L_x_20:
[----:B0-----:R-:W0:Y:S08]  /*0710*/  LDC.64 R10, c[0x0][0x3d0] ;  /* 0x0000f400ff0a7b82 */ /* 0x001e300000000a00 */
[----:B-1----:R-:W1:Y:S01]  /*0720*/  LDC.64 R12, c[0x0][0x3d8] ;  /* 0x0000f600ff0c7b82 */ /* 0x002e620000000a00 */
[----:B0-----:R-:W-:-:S06]  /*0730*/  IMAD.WIDE R10, R9, 0x4, R10 ;  /* 0x00000004090a7825 */ /* 0x001fcc00078e020a */
[----:B--2---:R0:W2:Y:S01]  /*0740*/  LDG.E R10, desc[UR6][R10.64] ;  /* 0x000000060a0a7981 */ /* 0x0040a2000c1e1900 */
[----:B-1----:R-:W-:-:S05]  /*0750*/  IMAD.WIDE R12, R9, 0x4, R12 ;  /* 0x00000004090c7825 */ /* 0x002fca00078e020c */
[----:B-----5:R1:W5:Y:S01]  /*0760*/  LDG.E R8, desc[UR6][R12.64] ;  /* 0x000000060c087981 */ /* 0x020362000c1e1900 */
[----:B---3--:R-:W-:Y:S01]  /*0770*/  MOV R15, 0x400 ;  /* 0x00000400000f7802 */ /* 0x008fe20000000f00 */
[----:B------:R-:W-:Y:S01]  /*0780*/  BSSY.RECONVERGENT B0, `(.L_x_8) ;  /* 0x00000bb000007945 */ /* 0x000fe20003800200 */
[----:B------:R-:W-:Y:S01]  /*0790*/  LEA.HI R14, R5, R5, RZ, 0x1 ;  /* 0x00000005050e7211 */ /* 0x000fe200078f08ff */
[----:B------:R-:W3:Y:S01]  /*07a0*/  S2R R16, SR_CgaCtaId ;  /* 0x0000000000107919 */ /* 0x000ee20000008800 */
[----:B------:R-:W-:Y:S01]  /*07b0*/  IADD3 R9, PT, PT, R2, R9, RZ ;  /* 0x0000000902097210 */ /* 0x000fe20007ffe0ff */
[----:B------:R-:W-:Y:S01]  /*07c0*/  BSSY.RELIABLE B2, `(.L_x_9) ;  /* 0x000001e000027945 */ /* 0x000fe20003800100 */
[----:B------:R-:W-:Y:S02]  /*07d0*/  SHF.R.S32.HI R17, RZ, 0x1, R14 ;  /* 0x00000001ff117819 */ /* 0x000fe4000001140e */
[----:B------:R-:W-:Y:S02]  /*07e0*/  ISETP.GE.AND P1, PT, R9, R6, PT ;  /* 0x000000060900720c */ /* 0x000fe40003f26270 */
[----:B0-----:R-:W-:-:S02]  /*07f0*/  MOV R11, R5 ;  /* 0x00000005000b7202 */ /* 0x001fc40000000f00 */
[----:B---3--:R-:W-:-:S04]  /*0800*/  LEA R16, R16, R15, 0x18 ;  /* 0x0000000f10107211 */ /* 0x008fc800078ec0ff */
[----:B------:R-:W-:-:S05]  /*0810*/  LEA R14, R17, R16, 0x2 ;  /* 0x00000010110e7211 */ /* 0x000fca00078e10ff */
[----:B------:R-:W2:Y:S02]  /*0820*/  LDS R15, [R14] ;  /* 0x000000000e0f7984 */ /* 0x000ea40000000800 */
[----:B--2---:R-:W-:-:S13]  /*0830*/  ISETP.NE.AND P2, PT, R15, R10, PT ;  /* 0x0000000a0f00720c */ /* 0x004fda0003f45270 */
[----:B-1----:R-:W-:Y:S05]  /*0840*/  @!P2 BRA `(.L_x_10) ;  /* 0x000000000044a947 */ /* 0x002fea0003800000 */
[----:B------:R-:W-:Y:S01]  /*0850*/  IMAD.MOV.U32 R11, RZ, RZ, RZ ;  /* 0x000000ffff0b7224 */ /* 0x000fe200078e00ff */
[----:B------:R-:W-:-:S07]  /*0860*/  MOV R12, R5 ;  /* 0x00000005000c7202 */ /* 0x000fce0000000f00 */
.L_x_12:
[CC--:B------:R-:W-:Y:S02]  /*0870*/  ISETP.GE.AND P3, PT, R15.reuse, R10.reuse, PT ;  /* 0x0000000a0f00720c */ /* 0x0c0fe40003f66270 */
[----:B------:R-:W-:-:S11]  /*0880*/  ISETP.GT.AND P2, PT, R15, R10, PT ;  /* 0x0000000a0f00720c */ /* 0x000fd60003f44270 */
[C---:B------:R-:W-:Y:S02]  /*0890*/  @!P3 IADD3 R11, PT, PT, R17.reuse, 0x1, RZ ;  /* 0x00000001110bb810 */ /* 0x040fe40007ffe0ff */
[----:B------:R-:W-:-:S04]  /*08a0*/  @P2 IADD3 R12, PT, PT, R17, -0x1, RZ ;  /* 0xffffffff110c2810 */ /* 0x000fc80007ffe0ff */
[----:B------:R-:W-:-:S13]  /*08b0*/  ISETP.GT.AND P2, PT, R11, R12, PT ;  /* 0x0000000c0b00720c */ /* 0x000fda0003f44270 */
[----:B------:R-:W-:Y:S05]  /*08c0*/  @P2 BREAK.RELIABLE B2 ;  /* 0x0000000000022942 */ /* 0x000fea0003800100 */
[----:B------:R-:W-:Y:S05]  /*08d0*/  @P2 BRA `(.L_x_11) ;  /* 0x0000000800942947 */ /* 0x000fea0003800000 */
[----:B------:R-:W-:-:S05]  /*08e0*/  IMAD.IADD R13, R11, 0x1, R12 ;  /* 0x000000010b0d7824 */ /* 0x000fca00078e020c */
[----:B------:R-:W-:-:S04]  /*08f0*/  LEA.HI R17, R13, R13, RZ, 0x1 ;  /* 0x0000000d0d117211 */ /* 0x000fc800078f08ff */
[----:B------:R-:W-:-:S04]  /*0900*/  SHF.R.S32.HI R17, RZ, 0x1, R17 ;  /* 0x00000001ff117819 */ /* 0x000fc80000011411 */
[----:B------:R-:W-:-:S06]  /*0910*/  LEA R15, R17, R16, 0x2 ;  /* 0x00000010110f7211 */ /* 0x000fcc00078e10ff */
[----:B------:R-:W0:Y:S02]  /*0920*/  LDS R15, [R15] ;  /* 0x000000000f0f7984 */ /* 0x000e240000000800 */
[----:B0-----:R-:W-:-:S13]  /*0930*/  ISETP.NE.AND P2, PT, R15, R10, PT ;  /* 0x0000000a0f00720c */ /* 0x001fda0003f45270 */
[----:B------:R-:W-:Y:S05]  /*0940*/  @P2 BRA `(.L_x_12) ;  /* 0xfffffffc00c82947 */ /* 0x000fea000383ffff */
[----:B------:R-:W-:-:S07]  /*0950*/  MOV R11, R13 ;  /* 0x0000000d000b7202 */ /* 0x000fce0000000f00 */
.L_x_10:
[----:B------:R-:W-:-:S04]  /*0960*/  IADD3 R10, PT, PT, R11, 0x3, RZ ;  /* 0x000000030b0a7810 */ /* 0x000fc80007ffe0ff */
[----:B------:R-:W-:-:S13]  /*0970*/  ISETP.GE.U32.AND P2, PT, R10, 0x2, PT ;  /* 0x000000020a00780c */ /* 0x000fda0003f46070 */
[----:B------:R-:W-:Y:S05]  /*0980*/  @!P2 BREAK.RELIABLE B2 ;  /* 0x000000000002a942 */ /* 0x000fea0003800100 */
[----:B------:R-:W-:Y:S05]  /*0990*/  @!P2 BRA `(.L_x_11) ;  /* 0x000000080064a947 */ /* 0x000fea0003800000 */
[----:B------:R-:W-:Y:S05]  /*09a0*/  BSYNC.RELIABLE B2 ;  /* 0x0000000000027941 */ /* 0x000fea0003800100 */
.L_x_9:
[----:B------:R-:W0:Y:S02]  /*09b0*/  LDC.64 R10, c[0x0][0x390] ;  /* 0x0000e400ff0a7b82 */ /* 0x000e240000000a00 */
[----:B0-----:R-:W-:-:S05]  /*09c0*/  IMAD.WIDE R10, R17, 0x4, R10 ;  /* 0x00000004110a7825 */ /* 0x001fca00078e020a */
[----:B------:R-:W2:Y:S04]  /*09d0*/  LDG.E R12, desc[UR6][R10.64] ;  /* 0x000000060a0c7981 */ /* 0x000ea8000c1e1900 */
[----:B------:R-:W2:Y:S02]  /*09e0*/  LDG.E R13, desc[UR6][R10.64+0x4] ;  /* 0x000004060a0d7981 */ /* 0x000ea4000c1e1900 */
[----:B--2---:R-:W-:-:S13]  /*09f0*/  ISETP.NE.AND P2, PT, R12, R13, PT ;  /* 0x0000000d0c00720c */ /* 0x004fda0003f45270 */
[----:B------:R-:W-:Y:S05]  /*0a00*/  @!P2 BRA `(.L_x_11) ;  /* 0x000000080048a947 */ /* 0x000fea0003800000 */
[----:B------:R-:W-:Y:S01]  /*0a10*/  IMAD.MOV.U32 R10, RZ, RZ, R12 ;  /* 0x000000ffff0a7224 */ /* 0x000fe200078e000c */
[----:B------:R-:W-:Y:S04]  /*0a20*/  BSSY.RECONVERGENT B2, `(.L_x_13) ;  /* 0x0000043000027945 */ /* 0x000fe80003800200 */
[CC--:B------:R-:W-:Y:S02]  /*0a30*/  IADD3 R12, PT, PT, -R13.reuse, R10.reuse, RZ ;  /* 0x0000000a0d0c7210 */ /* 0x0c0fe40007ffe1ff */
[----:B------:R-:W-:Y:S02]  /*0a40*/  IADD3 R11, PT, PT, R13, -R10, RZ ;  /* 0x8000000a0d0b7210 */ /* 0x000fe40007ffe0ff */
[----:B------:R-:W-:Y:S02]  /*0a50*/  ISETP.GT.U32.AND P3, PT, R12, -0x8, PT ;  /* 0xfffffff80c00780c */ /* 0x000fe40003f64070 */
[----:B------:R-:W-:-:S04]  /*0a60*/  LOP3.LUT R22, R11, 0x7, RZ, 0xc0, !PT ;  /* 0x000000070b167812 */ /* 0x000fc800078ec0ff */
[----:B------:R-:W-:-:S07]  /*0a70*/  ISETP.NE.AND P2, PT, R22, RZ, PT ;  /* 0x000000ff1600720c */ /* 0x000fce0003f45270 */
[----:B------:R-:W-:Y:S06]  /*0a80*/  @P3 BRA `(.L_x_14) ;  /* 0x0000000000f03947 */ /* 0x000fec0003800000 */
[----:B------:R-:W-:Y:S01]  /*0a90*/  HFMA2 R24, -RZ, RZ, 0, 0 ;  /* 0x00000000ff187431 */ /* 0x000fe200000001ff */
[----:B------:R-:W-:-:S07]  /*0aa0*/  LOP3.LUT R23, R11, 0xfffffff8, RZ, 0xc0, !PT ;  /* 0xfffffff80b177812 */ /* 0x000fce00078ec0ff */
.L_x_15:
[----:B------:R-:W0:Y:S01]  /*0ab0*/  LDC.64 R16, c[0x0][0x398] ;  /* 0x0000e600ff107b82 */ /* 0x000e220000000a00 */
[----:B-1----:R-:W1:Y:S07]  /*0ac0*/  LDCU UR5, c[0x0][0x3fc] ;  /* 0x00007f80ff0577ac */ /* 0x002e6e0008000800 */
[----:B------:R-:W2:Y:S08]  /*0ad0*/  LDC.64 R14, c[0x0][0x3a0] ;  /* 0x0000e800ff0e7b82 */ /* 0x000eb00000000a00 */
[----:B------:R-:W3:Y:S01]  /*0ae0*/  LDC.64 R12, c[0x0][0x3f0] ;  /* 0x0000fc00ff0c7b82 */ /* 0x000ee20000000a00 */
[----:B0-----:R-:W-:-:S05]  /*0af0*/  IMAD.WIDE R16, R10, 0x4, R16 ;  /* 0x000000040a107825 */ /* 0x001fca00078e0210 */
[----:B------:R-:W1:Y:S01]  /*0b00*/  LDG.E R18, desc[UR6][R16.64] ;  /* 0x0000000610127981 */ /* 0x000e62000c1e1900 */
[----:B--2---:R-:W-:-:S05]  /*0b10*/  IMAD.WIDE R14, R10, 0x4, R14 ;  /* 0x000000040a0e7825 */ /* 0x004fca00078e020e */
[----:B------:R-:W2:Y:S01]  /*0b20*/  LDG.E R19, desc[UR6][R14.64] ;  /* 0x000000060e137981 */ /* 0x000ea2000c1e1900 */
[----:B-1----:R-:W-:-:S04]  /*0b30*/  IMAD R21, R18, UR5, R7 ;  /* 0x0000000512157c24 */ /* 0x002fc8000f8e0207 */
[----:B---3--:R-:W-:-:S04]  /*0b40*/  IMAD.WIDE R20, R21, 0x4, R12 ;  /* 0x0000000415147825 */ /* 0x008fc800078e020c */
[----:B--2--5:R-:W-:-:S05]  /*0b50*/  IMAD R25, R8, R19, RZ ;  /* 0x0000001308197224 */ /* 0x024fca00078e02ff */
[----:B------:R0:W-:Y:S04]  /*0b60*/  REDG.E.ADD.STRONG.GPU desc[UR6][R20.64], R25 ;  /* 0x000000191400798e */ /* 0x0001e8000c12e106 */
[----:B------:R-:W2:Y:S04]  /*0b70*/  LDG.E R18, desc[UR6][R16.64+0x4] ;  /* 0x0000040610127981 */ /* 0x000ea8000c1e1900 */
[----:B------:R-:W3:Y:S01]  /*0b80*/  LDG.E R19, desc[UR6][R14.64+0x4] ;  /* 0x000004060e137981 */ /* 0x000ee2000c1e1900 */
[----:B--2---:R-:W-:Y:S02]  /*0b90*/  IMAD R27, R18, UR5, R7 ;  /* 0x00000005121b7c24 */ /* 0x004fe4000f8e0207 */
[----:B---3--:R-:W-:-:S02]  /*0ba0*/  IMAD R29, R8, R19, RZ ;  /* 0x00000013081d7224 */ /* 0x008fc400078e02ff */
[----:B------:R-:W-:-:S05]  /*0bb0*/  IMAD.WIDE R18, R27, 0x4, R12 ;  /* 0x000000041b127825 */ /* 0x000fca00078e020c */
[----:B------:R1:W-:Y:S04]  /*0bc0*/  REDG.E.ADD.STRONG.GPU desc[UR6][R18.64], R29 ;  /* 0x0000001d1200798e */ /* 0x0003e8000c12e106 */
[----:B------:R-:W2:Y:S04]  /*0bd0*/  LDG.E R26, desc[UR6][R16.64+0x8] ;  /* 0x00000806101a7981 */ /* 0x000ea8000c1e1900 */
[----:B------:R-:W3:Y:S01]  /*0be0*/  LDG.E R27, desc[UR6][R14.64+0x8] ;  /* 0x000008060e1b7981 */ /* 0x000ee2000c1e1900 */
[----:B--2---:R-:W-:Y:S02]  /*0bf0*/  IMAD R26, R26, UR5, R7 ;  /* 0x000000051a1a7c24 */ /* 0x004fe4000f8e0207 */
[----:B---3--:R-:W-:-:S02]  /*0c00*/  IMAD R27, R8, R27, RZ ;  /* 0x0000001b081b7224 */ /* 0x008fc400078e02ff */
[----:B0-----:R-:W-:-:S05]  /*0c10*/  IMAD.WIDE R20, R26, 0x4, R12 ;  /* 0x000000041a147825 */ /* 0x001fca00078e020c */
[----:B------:R0:W-:Y:S04]  /*0c20*/  REDG.E.ADD.STRONG.GPU desc[UR6][R20.64], R27 ;  /* 0x0000001b1400798e */ /* 0x0001e8000c12e106 */
[----:B------:R-:W2:Y:S04]  /*0c30*/  LDG.E R26, desc[UR6][R16.64+0xc] ;  /* 0x00000c06101a7981 */ /* 0x000ea8000c1e1900 */
[----:B------:R-:W3:Y:S01]  /*0c40*/  LDG.E R25, desc[UR6][R14.64+0xc] ;  /* 0x00000c060e197981 */ /* 0x000ee2000c1e1900 */
[----:B--2---:R-:W-:Y:S02]  /*0c50*/  IMAD R26, R26, UR5, R7 ;  /* 0x000000051a1a7c24 */ /* 0x004fe4000f8e0207 */
[----:B---3--:R-:W-:-:S02]  /*0c60*/  IMAD R25, R8, R25, RZ ;  /* 0x0000001908197224 */ /* 0x008fc400078e02ff */
[----:B-1----:R-:W-:-:S05]  /*0c70*/  IMAD.WIDE R18, R26, 0x4, R12 ;  /* 0x000000041a127825 */ /* 0x002fca00078e020c */
        /* <DEDUP_REMOVED lines=21> */
[----:B------:R-:W-:-:S05]  /*0dd0*/  VIADD R24, R24, 0x8 ;  /* 0x0000000818187836 */ /* 0x000fca0000000000 */
[----:B------:R-:W-:Y:S02]  /*0de0*/  ISETP.NE.AND P3, PT, R24, R23, PT ;  /* 0x000000171800720c */ /* 0x000fe40003f65270 */
[----:B------:R-:W-:Y:S01]  /*0df0*/  IADD3 R10, PT, PT, R10, 0x8, RZ ;  /* 0x000000080a0a7810 */ /* 0x000fe20007ffe0ff */
[----:B--2---:R-:W-:Y:S02]  /*0e00*/  IMAD R26, R26, UR5, R7 ;  /* 0x000000051a1a7c24 */ /* 0x004fe4000f8e0207 */
[----:B---3--:R-:W-:Y:S02]  /*0e10*/  IMAD R29, R8, R29, RZ ;  /* 0x0000001d081d7224 */ /* 0x008fe400078e02ff */
[----:B------:R-:W-:-:S05]  /*0e20*/  IMAD.WIDE R12, R26, 0x4, R12 ;  /* 0x000000041a0c7825 */ /* 0x000fca00078e020c */
[----:B------:R1:W-:Y:S01]  /*0e30*/  REDG.E.ADD.STRONG.GPU desc[UR6][R12.64], R29 ;  /* 0x0000001d0c00798e */ /* 0x0003e2000c12e106 */
[----:B------:R-:W-:Y:S05]  /*0e40*/  @P3 BRA `(.L_x_15) ;  /* 0xfffffffc00183947 */ /* 0x000fea000383ffff */
.L_x_14:
[----:B------:R-:W-:Y:S05]  /*0e50*/  BSYNC.RECONVERGENT B2 ;  /* 0x0000000000027941 */ /* 0x000fea0003800200 */
.L_x_13:
[----:B------:R-:W-:Y:S05]  /*0e60*/  @!P2 BRA `(.L_x_11) ;  /* 0x000000040030a947 */ /* 0x000fea0003800000 */
[----:B------:R-:W-:Y:S01]  /*0e70*/  ISETP.GE.U32.AND P2, PT, R22, 0x4, PT ;  /* 0x000000041600780c */ /* 0x000fe20003f46070 */
[----:B------:R-:W-:Y:S01]  /*0e80*/  BSSY.RECONVERGENT B2, `(.L_x_16) ;  /* 0x0000023000027945 */ /* 0x000fe20003800200 */
[----:B------:R-:W-:-:S04]  /*0e90*/  LOP3.LUT R23, R11, 0x3, RZ, 0xc0, !PT ;  /* 0x000000030b177812 */ /* 0x000fc800078ec0ff */
[----:B------:R-:W-:-:S07]  /*0ea0*/  ISETP.NE.AND P3, PT, R23, RZ, PT ;  /* 0x000000ff1700720c */ /* 0x000fce0003f65270 */
[----:B------:R-:W-:Y:S06]  /*0eb0*/  @!P2 BRA `(.L_x_17) ;  /* 0x00000000007ca947 */ /* 0x000fec0003800000 */
[----:B-1----:R-:W0:Y:S01]  /*0ec0*/  LDC.64 R18, c[0x0][0x398] ;  /* 0x0000e600ff127b82 */ /* 0x002e220000000a00 */
[----:B------:R-:W1:Y:S07]  /*0ed0*/  LDCU UR5, c[0x0][0x3fc] ;  /* 0x00007f80ff0577ac */ /* 0x000e6e0008000800 */
[----:B------:R-:W2:Y:S08]  /*0ee0*/  LDC.64 R12, c[0x0][0x3a0] ;  /* 0x0000e800ff0c7b82 */ /* 0x000eb00000000a00 */
[----:B------:R-:W3:Y:S01]  /*0ef0*/  LDC.64 R14, c[0x0][0x3f0] ;  /* 0x0000fc00ff0e7b82 */ /* 0x000ee20000000a00 */
[----:B0-----:R-:W-:-:S05]  /*0f00*/  IMAD.WIDE R18, R10, 0x4, R18 ;  /* 0x000000040a127825 */ /* 0x001fca00078e0212 */
[----:B------:R-:W1:Y:S01]  /*0f10*/  LDG.E R16, desc[UR6][R18.64] ;  /* 0x0000000612107981 */ /* 0x000e62000c1e1900 */
[----:B--2---:R-:W-:-:S05]  /*0f20*/  IMAD.WIDE R12, R10, 0x4, R12 ;  /* 0x000000040a0c7825 */ /* 0x004fca00078e020c */
[----:B------:R-:W2:Y:S01]  /*0f30*/  LDG.E R17, desc[UR6][R12.64] ;  /* 0x000000060c117981 */ /* 0x000ea2000c1e1900 */
[----:B-1----:R-:W-:Y:S02]  /*0f40*/  IMAD R21, R16, UR5, R7 ;  /* 0x0000000510157c24 */ /* 0x002fe4000f8e0207 */
[----:B--2--5:R-:W-:Y:S02]  /*0f50*/  IMAD R25, R8, R17, RZ ;  /* 0x0000001108197224 */ /* 0x024fe400078e02ff */
[----:B---3--:R-:W-:-:S05]  /*0f60*/  IMAD.WIDE R16, R21, 0x4, R14 ;  /* 0x0000000415107825 */ /* 0x008fca00078e020e */
[----:B------:R0:W-:Y:S04]  /*0f70*/  REDG.E.ADD.STRONG.GPU desc[UR6][R16.64], R25 ;  /* 0x000000191000798e */ /* 0x0001e8000c12e106 */
[----:B------:R-:W2:Y:S04]  /*0f80*/  LDG.E R20, desc[UR6][R18.64+0x4] ;  /* 0x0000040612147981 */ /* 0x000ea8000c1e1900 */
[----:B------:R-:W3:Y:S01]  /*0f90*/  LDG.E R21, desc[UR6][R12.64+0x4] ;  /* 0x000004060c157981 */ /* 0x000ee2000c1e1900 */
[----:B--2---:R-:W-:Y:S02]  /*0fa0*/  IMAD R27, R20, UR5, R7 ;  /* 0x00000005141b7c24 */ /* 0x004fe4000f8e0207 */
[----:B---3--:R-:W-:-:S02]  /*0fb0*/  IMAD R29, R8, R21, RZ ;  /* 0x00000015081d7224 */ /* 0x008fc400078e02ff */
[----:B------:R-:W-:-:S05]  /*0fc0*/  IMAD.WIDE R20, R27, 0x4, R14 ;  /* 0x000000041b147825 */ /* 0x000fca00078e020e */
[----:B------:R2:W-:Y:S04]  /*0fd0*/  REDG.E.ADD.STRONG.GPU desc[UR6][R20.64], R29 ;  /* 0x0000001d1400798e */ /* 0x0005e8000c12e106 */
[----:B------:R-:W3:Y:S04]  /*0fe0*/  LDG.E R22, desc[UR6][R18.64+0x8] ;  /* 0x0000080612167981 */ /* 0x000ee8000c1e1900 */
[----:B------:R-:W4:Y:S01]  /*0ff0*/  LDG.E R27, desc[UR6][R12.64+0x8] ;  /* 0x000008060c1b7981 */ /* 0x000f22000c1e1900 */
[----:B---3--:R-:W-:Y:S02]  /*1000*/  IMAD R22, R22, UR5, R7 ;  /* 0x0000000516167c24 */ /* 0x008fe4000f8e0207 */
[----:B----4-:R-:W-:-:S02]  /*1010*/  IMAD R27, R8, R27, RZ ;  /* 0x0000001b081b7224 */ /* 0x010fc400078e02ff */
[----:B0-----:R-:W-:-:S05]  /*1020*/  IMAD.WIDE R16, R22, 0x4, R14 ;  /* 0x0000000416107825 */ /* 0x001fca00078e020e */
[----:B------:R2:W-:Y:S04]  /*1030*/  REDG.E.ADD.STRONG.GPU desc[UR6][R16.64], R27 ;  /* 0x0000001b1000798e */ /* 0x0005e8000c12e106 */
[----:B------:R-:W3:Y:S04]  /*1040*/  LDG.E R22, desc[UR6][R18.64+0xc] ;  /* 0x00000c0612167981 */ /* 0x000ee8000c1e1900 */
[----:B------:R-:W4:Y:S01]  /*1050*/  LDG.E R25, desc[UR6][R12.64+0xc] ;  /* 0x00000c060c197981 */ /* 0x000f22000c1e1900 */
[----:B---3--:R-:W-:Y:S02]  /*1060*/  IMAD R22, R22, UR5, R7 ;  /* 0x0000000516167c24 */ /* 0x008fe4000f8e0207 */
[----:B----4-:R-:W-:-:S02]  /*1070*/  IMAD R25, R8, R25, RZ ;  /* 0x0000001908197224 */ /* 0x010fc400078e02ff */
[----:B------:R-:W-:-:S05]  /*1080*/  IMAD.WIDE R14, R22, 0x4, R14 ;  /* 0x00000004160e7825 */ /* 0x000fca00078e020e */
[----:B------:R2:W-:Y:S01]  /*1090*/  REDG.E.ADD.STRONG.GPU desc[UR6][R14.64], R25 ;  /* 0x000000190e00798e */ /* 0x0005e2000c12e106 */
[----:B------:R-:W-:-:S07]  /*10a0*/  IADD3 R10, PT, PT, R10, 0x4, RZ ;  /* 0x000000040a0a7810 */ /* 0x000fce0007ffe0ff */
.L_x_17:
[----:B------:R-:W-:Y:S05]  /*10b0*/  BSYNC.RECONVERGENT B2 ;  /* 0x0000000000027941 */ /* 0x000fea0003800200 */
.L_x_16:
[----:B------:R-:W-:Y:S05]  /*10c0*/  @!P3 BRA `(.L_x_11) ;  /* 0x000000000098b947 */ /* 0x000fea0003800000 */
[----:B------:R-:W-:Y:S01]  /*10d0*/  ISETP.NE.AND P2, PT, R23, 0x1, PT ;  /* 0x000000011700780c */ /* 0x000fe20003f45270 */
[----:B------:R-:W-:Y:S01]  /*10e0*/  BSSY.RECONVERGENT B2, `(.L_x_18) ;  /* 0x0000017000027945 */ /* 0x000fe20003800200 */
[----:B------:R-:W-:-:S04]  /*10f0*/  LOP3.LUT R11, R11, 0x1, RZ, 0xc0, !PT ;  /* 0x000000010b0b7812 */ /* 0x000fc800078ec0ff */
[----:B------:R-:W-:-:S07]  /*1100*/  ISETP.NE.U32.AND P3, PT, R11, 0x1, PT ;  /* 0x000000010b00780c */ /* 0x000fce0003f65070 */
[----:B------:R-:W-:Y:S06]  /*1110*/  @!P2 BRA `(.L_x_19) ;  /* 0x00000000004ca947 */ /* 0x000fec0003800000 */
[----:B-1----:R-:W0:Y:S01]  /*1120*/  LDC.64 R12, c[0x0][0x398] ;  /* 0x0000e600ff0c7b82 */ /* 0x002e220000000a00 */
[----:B------:R-:W1:Y:S07]  /*1130*/  LDCU UR5, c[0x0][0x3fc] ;  /* 0x00007f80ff0577ac */ /* 0x000e6e0008000800 */
[----:B--2---:R-:W2:Y:S08]  /*1140*/  LDC.64 R14, c[0x0][0x3a0] ;  /* 0x0000e800ff0e7b82 */ /* 0x004eb00000000a00 */
        /* <DEDUP_REMOVED lines=14> */
[----:B------:R0:W-:Y:S01]  /*1230*/  REDG.E.ADD.STRONG.GPU desc[UR6][R16.64], R21 ;  /* 0x000000151000798e */ /* 0x0001e2000c12e106 */
[----:B------:R-:W-:-:S07]  /*1240*/  IADD3 R10, PT, PT, R10, 0x2, RZ ;  /* 0x000000020a0a7810 */ /* 0x000fce0007ffe0ff */
.L_x_19:
[----:B------:R-:W-:Y:S05]  /*1250*/  BSYNC.RECONVERGENT B2 ;  /* 0x0000000000027941 */ /* 0x000fea0003800200 */
.L_x_18:
[----:B------:R-:W-:Y:S05]  /*1260*/  @P3 BRA `(.L_x_11) ;  /* 0x0000000000303947 */ /* 0x000fea0003800000 */
[----:B-1----:R-:W1:Y:S01]  /*1270*/  LDC.64 R12, c[0x0][0x398] ;  /* 0x0000e600ff0c7b82 */ /* 0x002e620000000a00 */
[----:B------:R-:W3:Y:S07]  /*1280*/  LDCU UR5, c[0x0][0x3fc] ;  /* 0x00007f80ff0577ac */ /* 0x000eee0008000800 */
[----:B--2---:R-:W0:Y:S01]  /*1290*/  LDC.64 R14, c[0x0][0x3a0] ;  /* 0x0000e800ff0e7b82 */ /* 0x004e220000000a00 */
[----:B-1----:R-:W-:-:S06]  /*12a0*/  IMAD.WIDE R12, R10, 0x4, R12 ;  /* 0x000000040a0c7825 */ /* 0x002fcc00078e020c */
[----:B------:R-:W3:Y:S01]  /*12b0*/  LDG.E R12, desc[UR6][R12.64] ;  /* 0x000000060c0c7981 */ /* 0x000ee2000c1e1900 */
[----:B0-----:R-:W-:Y:S02]  /*12c0*/  IMAD.WIDE R10, R10, 0x4, R14 ;  /* 0x000000040a0a7825 */ /* 0x001fe400078e020e */
[----:B------:R-:W0:Y:S04]  /*12d0*/  LDC.64 R14, c[0x0][0x3f0] ;  /* 0x0000fc00ff0e7b82 */ /* 0x000e280000000a00 */
[----:B------:R-:W2:Y:S01]  /*12e0*/  LDG.E R11, desc[UR6][R10.64] ;  /* 0x000000060a0b7981 */ /* 0x000ea2000c1e1900 */
[----:B---3--:R-:W-:-:S04]  /*12f0*/  IMAD R17, R12, UR5, R7 ;  /* 0x000000050c117c24 */ /* 0x008fc8000f8e0207 */
[----:B0-----:R-:W-:-:S04]  /*1300*/  IMAD.WIDE R14, R17, 0x4, R14 ;  /* 0x00000004110e7825 */ /* 0x001fc800078e020e */
[----:B--2--5:R-:W-:-:S05]  /*1310*/  IMAD R19, R8, R11, RZ ;  /* 0x0000000b08137224 */ /* 0x024fca00078e02ff */
[----:B------:R3:W-:Y:S02]  /*1320*/  REDG.E.ADD.STRONG.GPU desc[UR6][R14.64], R19 ;  /* 0x000000130e00798e */ /* 0x0007e4000c12e106 */
.L_x_11:
[----:B------:R-:W-:Y:S05]  /*1330*/  BSYNC.RECONVERGENT B0 ;  /* 0x0000000000007941 */ /* 0x000fea0003800200 */
.L_x_8:
[----:B------:R-:W-:Y:S05]  /*1340*/  @!P1 BRA `(.L_x_20) ;  /* 0xfffffff000f09947 */ /* 0x000fea000383ffff */
.L_x_7:
[----:B------:R-:W-:Y:S05]  /*1350*/  BSYNC.RECONVERGENT B1 ;  /* 0x0000000000017941 */ /* 0x000fea0003800200 */
.L_x_6:
[----:B------:R-:W-:Y:S05]  /*1360*/  @!P0 BRA `(.L_x_21) ;  /* 0xfffffff000b08947 */ /* 0x000fea000383ffff */
[----:B------:R-:W-:Y:S05]  /*1370*/  EXIT ;  /* 0x000000000000794d */ /* 0x000fea0003800000 */
.L_x_22:
[----:B------:R-:W-:-:S00]  /*1380*/  BRA `(.L_x_22) ;  /* 0xfffffffc00fc7947 */ /* 0x000fc0000383ffff */
[----:B------:R-:W-:-:S00]  /*1390*/  NOP ;  /* 0x0000000000007918 */ /* 0x000fc00000000000 */
        /* <DEDUP_REMOVED lines=14> */
.L_x_23:


//--------------------- .nv.shared._Z15device_multiply12dcs_matrix_tS_Piii --------------------------
	.section	.nv.shared._Z15device_multiply12dcs_matrix_tS_Piii,"aw",@nobits
	.sectionflags	@""
	.align	16
	.zero		1024


//--------------------- .nv.shared.reserved.0     --------------------------
	.section	.nv.shared.reserved.0,"aw",@nobits
	.weak		__nv_reservedSMEM_offset_0_alias
	.size		__nv_reservedSMEM_offset_0_alias, 0, 64
	.other		__nv_reservedSMEM_offset_0_alias,@"STO_CUDA_RESERVED_SHARED STV_DEFAULT"
__nv_reservedSMEM_offset_0_alias:
	.zero		0
	.zero		64


//--------------------- .nv.constant0._Z15device_multiply12dcs_matrix_tS_Piii --------------------------
	.section	.nv.constant0._Z15device_multiply12dcs_matrix_tS_Piii,"a",@progbits
	.sectionflags	@""
	.align	4
.nv.constant0._Z15device_multiply12dcs_matrix_tS_Piii:
	.zero		1024


//--------------------- SYMBOLS --------------------------

	.type		.nv.reservedSmem.offset0,@object
	.size		.nv.reservedSmem.offset0,0x4
	.type		.nv.reservedSmem.cap,@object
	.size		.nv.reservedSmem.cap,0x4
